//
// Generated by NVIDIA NVVM Compiler
//
// Compiler Build ID: CL-36424714
// Cuda compilation tools, release 13.0, V13.0.88
// Based on NVVM 20.0.0
//

.version 9.0
.target sm_100
.address_size 64

	// .globl	_Z11getRho_cudaPKdS0_Pd
.extern .shared .align 16 .b8 dcopy[];

.visible .entry _Z11getRho_cudaPKdS0_Pd(
	.param .u64 .ptr .align 1 _Z11getRho_cudaPKdS0_Pd_param_0,
	.param .u64 .ptr .align 1 _Z11getRho_cudaPKdS0_Pd_param_1,
	.param .u64 .ptr .align 1 _Z11getRho_cudaPKdS0_Pd_param_2
)
{
	.reg .pred 	%p<4>;
	.reg .b32 	%r<20>;
	.reg .b64 	%rd<10>;
	.reg .b64 	%fd<9>;

	ld.param.u64 	%rd2, [_Z11getRho_cudaPKdS0_Pd_param_0];
	ld.param.u64 	%rd3, [_Z11getRho_cudaPKdS0_Pd_param_1];
	ld.param.u64 	%rd1, [_Z11getRho_cudaPKdS0_Pd_param_2];
	cvta.to.global.u64 	%rd4, %rd2;
	cvta.to.global.u64 	%rd5, %rd3;
	mov.u32 	%r1, %tid.x;
	mul.wide.u32 	%rd6, %r1, 8;
	add.s64 	%rd7, %rd5, %rd6;
	ld.global.f64 	%fd1, [%rd7];
	add.s64 	%rd8, %rd4, %rd6;
	ld.global.f64 	%fd2, [%rd8];
	mul.f64 	%fd3, %fd1, %fd2;
	mul.f64 	%fd4, %fd2, %fd3;
	shl.b32 	%r10, %r1, 3;
	mov.u32 	%r11, dcopy;
	add.s32 	%r12, %r11, %r10;
	st.shared.f64 	[%r12], %fd4;
	bar.sync 	0;
	mov.b32 	%r18, 1;
	mov.u32 	%r2, %ntid.x;
	mov.u32 	%r19, %r2;
$L__BB0_1:
	mul.lo.s32 	%r5, %r18, %r1;
	add.s32 	%r6, %r5, %r18;
	setp.ge.u32 	%p1, %r6, %r2;
	@%p1 bra 	$L__BB0_3;
	shl.b32 	%r13, %r6, 3;
	add.s32 	%r15, %r11, %r13;
	ld.shared.f64 	%fd5, [%r15];
	shl.b32 	%r16, %r5, 3;
	add.s32 	%r17, %r11, %r16;
	ld.shared.f64 	%fd6, [%r17];
	add.f64 	%fd7, %fd5, %fd6;
	st.shared.f64 	[%r17], %fd7;
$L__BB0_3:
	shr.u32 	%r7, %r19, 1;
	shl.b32 	%r18, %r18, 1;
	setp.gt.u32 	%p2, %r19, 1;
	mov.u32 	%r19, %r7;
	@%p2 bra 	$L__BB0_1;
	setp.ne.s32 	%p3, %r1, 0;
	@%p3 bra 	$L__BB0_6;
	ld.shared.f64 	%fd8, [dcopy];
	cvta.to.global.u64 	%rd9, %rd1;
	st.global.f64 	[%rd9], %fd8;
$L__BB0_6:
	ret;

}


// ===== COMPILED SASS (sm_100) =====

	.target	sm_100

	.elftype	@"ET_EXEC"


//--------------------- .note.nv.tkinfo           --------------------------
	.section	.note.nv.tkinfo,"",@"SHT_NOTE"
	.sectionflags	@"SHF_NOTE_NV_TKINFO"
	.tkinfo
        /*0018*/ 	.word	0x00000002
        /*0030*/ 	.string	""
        /*0030*/ 	.string	"ptxas"
        /*0030*/ 	.string	"Cuda compilation tools, release 13.0, V13.0.88"
        /*0030*/ 	.string	"Build cuda_13.0.r13.0/compiler.36424714_0"
        /*0030*/ 	.string	"-arch sm_100 -m 64 "



//--------------------- .note.nv.cuinfo           --------------------------
	.section	.note.nv.cuinfo,"",@"SHT_NOTE"
	.sectionflags	@"SHF_NOTE_NV_CUINFO"
        /*0018*/ 	.short	0x0002
        /*001a*/ 	.short	0x0064
        /*001c*/ 	.short	0x0082
	.zero		2


//--------------------- .nv.info                  --------------------------
	.section	.nv.info,"",@"SHT_CUDA_INFO"
	.align	4


	//----- nvinfo : EIATTR_REGCOUNT
	.align		4
        /*0000*/ 	.byte	0x04, 0x2f
        /*0002*/ 	.short	(.L_1 - .L_0)
	.align		4
.L_0:
        /*0004*/ 	.word	index@(_Z11getRho_cudaPKdS0_Pd)
        /*0008*/ 	.word	0x0000000e


	//----- nvinfo : EIATTR_FRAME_SIZE
	.align		4
.L_1:
        /*000c*/ 	.byte	0x04, 0x11
        /*000e*/ 	.short	(.L_3 - .L_2)
	.align		4
.L_2:
        /*0010*/ 	.word	index@(_Z11getRho_cudaPKdS0_Pd)
        /*0014*/ 	.word	0x00000000


	//----- nvinfo : EIATTR_MIN_STACK_SIZE
	.align		4
.L_3:
        /*0018*/ 	.byte	0x04, 0x12
        /*001a*/ 	.short	(.L_5 - .L_4)
	.align		4
.L_4:
        /*001c*/ 	.word	index@(_Z11getRho_cudaPKdS0_Pd)
        /*0020*/ 	.word	0x00000000
.L_5:


//--------------------- .nv.compat                --------------------------
	.section	.nv.compat,"",@"SHT_CUDA_COMPAT_INFO"
	.align	4
        /*0000*/ 	.byte	0x02, 0x09, 0x00, 0x00, 0x02, 0x02, 0x01, 0x00, 0x02, 0x05, 0x05, 0x00, 0x03, 0x07, 0x01, 0x01
        /*0010*/ 	.byte	0x02, 0x03, 0x00, 0x00, 0x02, 0x06, 0x01, 0x00, 0x04, 0x0b, 0x08, 0x00, 0x01, 0x00, 0x00, 0x00
        /*0020*/ 	.byte	0x00, 0x00, 0x00, 0x00


//--------------------- .nv.info._Z11getRho_cudaPKdS0_Pd --------------------------
	.section	.nv.info._Z11getRho_cudaPKdS0_Pd,"",@"SHT_CUDA_INFO"
	.sectionflags	@""
	.align	4


	//----- nvinfo : EIATTR_CUDA_API_VERSION
	.align		4
        /*0000*/ 	.byte	0x04, 0x37
        /*0002*/ 	.short	(.L_7 - .L_6)
.L_6:
        /*0004*/ 	.word	0x00000082


	//----- nvinfo : EIATTR_KPARAM_INFO
	.align		4
.L_7:
        /*0008*/ 	.byte	0x04, 0x17
        /*000a*/ 	.short	(.L_9 - .L_8)
.L_8:
        /*000c*/ 	.word	0x00000000
        /*0010*/ 	.short	0x0002
        /*0012*/ 	.short	0x0010
        /*0014*/ 	.byte	0x00, 0xf5, 0x21, 0x00


	//----- nvinfo : EIATTR_KPARAM_INFO
	.align		4
.L_9:
        /*0018*/ 	.byte	0x04, 0x17
        /*001a*/ 	.short	(.L_11 - .L_10)
.L_10:
        /*001c*/ 	.word	0x00000000
        /*0020*/ 	.short	0x0001
        /*0022*/ 	.short	0x0008
        /*0024*/ 	.byte	0x00, 0xf5, 0x21, 0x00


	//----- nvinfo : EIATTR_KPARAM_INFO
	.align		4
.L_11:
        /*0028*/ 	.byte	0x04, 0x17
        /*002a*/ 	.short	(.L_13 - .L_12)
.L_12:
        /*002c*/ 	.word	0x00000000
        /*0030*/ 	.short	0x0000
        /*0032*/ 	.short	0x0000
        /*0034*/ 	.byte	0x00, 0xf5, 0x21, 0x00


	//----- nvinfo : EIATTR_SPARSE_MMA_MASK
	.align		4
.L_13:
        /*0038*/ 	.byte	0x03, 0x50
        /*003a*/ 	.short	0x0000


	//----- nvinfo : EIATTR_MAXREG_COUNT
	.align		4
        /*003c*/ 	.byte	0x03, 0x1b
        /*003e*/ 	.short	0x00ff


	//----- nvinfo : EIATTR_NUM_BARRIERS
	.align		4
        /*0040*/ 	.byte	0x02, 0x4c
        /*0042*/ 	.byte	0x01
	.zero		1


	//----- nvinfo : EIATTR_MERCURY_ISA_VERSION
	.align		4
        /*0044*/ 	.byte	0x03, 0x5f
        /*0046*/ 	.short	0x0101


	//----- nvinfo : EIATTR_VRC_CTA_INIT_COUNT
	.align		4
        /*0048*/ 	.byte	0x02, 0x4a
	.zero		1
	.zero		1


	//----- nvinfo : EIATTR_EXIT_INSTR_OFFSETS
	.align		4
        /*004c*/ 	.byte	0x04, 0x1c
        /*004e*/ 	.short	(.L_15 - .L_14)


	//   ....[0]....
.L_14:
        /*0050*/ 	.word	0x00000230


	//   ....[1]....
        /*0054*/ 	.word	0x000002a0


	//----- nvinfo : EIATTR_CBANK_PARAM_SIZE
	.align		4
.L_15:
        /*0058*/ 	.byte	0x03, 0x19
        /*005a*/ 	.short	0x0018


	//----- nvinfo : EIATTR_PARAM_CBANK
	.align		4
        /*005c*/ 	.byte	0x04, 0x0a
        /*005e*/ 	.short	(.L_17 - .L_16)
	.align		4
.L_16:
        /*0060*/ 	.word	index@(.nv.constant0._Z11getRho_cudaPKdS0_Pd)
        /*0064*/ 	.short	0x0380
        /*0066*/ 	.short	0x0018


	//----- nvinfo : EIATTR_SW_WAR
	.align		4
.L_17:
        /*0068*/ 	.byte	0x04, 0x36
        /*006a*/ 	.short	(.L_19 - .L_18)
.L_18:
        /*006c*/ 	.word	0x00000008
.L_19:


//--------------------- .nv.callgraph             --------------------------
	.section	.nv.callgraph,"",@"SHT_CUDA_CALLGRAPH"
	.align	4
	.sectionentsize	8
	.align		4
        /*0000*/ 	.word	0x00000000
	.align		4
        /*0004*/ 	.word	0xffffffff
	.align		4
        /*0008*/ 	.word	0x00000000
	.align		4
        /*000c*/ 	.word	0xfffffffe
	.align		4
        /*0010*/ 	.word	0x00000000
	.align		4
        /*0014*/ 	.word	0xfffffffd
	.align		4
        /*0018*/ 	.word	0x00000000
	.align		4
        /*001c*/ 	.word	0xfffffffc


//--------------------- .text._Z11getRho_cudaPKdS0_Pd --------------------------
	.section	.text._Z11getRho_cudaPKdS0_Pd,"ax",@progbits
	.align	128
        .global         _Z11getRho_cudaPKdS0_Pd
        .type           _Z11getRho_cudaPKdS0_Pd,@function
        .size           _Z11getRho_cudaPKdS0_Pd,(.L_x_2 - _Z11getRho_cudaPKdS0_Pd)
        .other          _Z11getRho_cudaPKdS0_Pd,@"STO_CUDA_ENTRY STV_DEFAULT"
_Z11getRho_cudaPKdS0_Pd:
.text._Z11getRho_cudaPKdS0_Pd:
[----:B------:R-:W-:Y:S01]  /*0000*/  LDC R1, c[0x0][0x37c] ;  /* 0x0000df00ff017b82 */ /* 0x000fe20000000800 */
[----:B------:R-:W0:Y:S07]  /*0010*/  S2R R11, SR_TID.X ;  /* 0x00000000000b7919 */ /* 0x000e2e0000002100 */
[----:B------:R-:W0:Y:S01]  /*0020*/  LDC.64 R2, c[0x0][0x388] ;  /* 0x0000e200ff027b82 */ /* 0x000e220000000a00 */
[----:B------:R-:W1:Y:S07]  /*0030*/  LDCU.64 UR10, c[0x0][0x358] ;  /* 0x00006b00ff0a77ac */ /* 0x000e6e0008000a00 */
[----:B------:R-:W2:Y:S01]  /*0040*/  LDC.64 R4, c[0x0][0x380] ;  /* 0x0000e000ff047b82 */ /* 0x000ea20000000a00 */
[----:B0-----:R-:W-:-:S04]  /*0050*/  IMAD.WIDE.U32 R2, R11, 0x8, R2 ;  /* 0x000000080b027825 */ /* 0x001fc800078e0002 */
[----:B--2---:R-:W-:Y:S02]  /*0060*/  IMAD.WIDE.U32 R4, R11, 0x8, R4 ;  /* 0x000000080b047825 */ /* 0x004fe400078e0004 */
[----:B-1----:R-:W2:Y:S04]  /*0070*/  LDG.E.64 R2, desc[UR10][R2.64] ;  /* 0x0000000a02027981 */ /* 0x002ea8000c1e1b00 */
[----:B------:R-:W2:Y:S01]  /*0080*/  LDG.E.64 R4, desc[UR10][R4.64] ;  /* 0x0000000a04047981 */ /* 0x000ea2000c1e1b00 */
[----:B------:R-:W0:Y:S01]  /*0090*/  S2UR UR5, SR_CgaCtaId ;  /* 0x00000000000579c3 */ /* 0x000e220000008800 */
[----:B------:R-:W-:Y:S01]  /*00a0*/  UMOV UR4, 0x400 ;  /* 0x0000040000047882 */ /* 0x000fe20000000000 */
[----:B------:R-:W1:Y:S01]  /*00b0*/  LDCU UR7, c[0x0][0x360] ;  /* 0x00006c00ff0777ac */ /* 0x000e620008000800 */
[----:B------:R-:W-:Y:S01]  /*00c0*/  UMOV UR8, 0x1 ;  /* 0x0000000100087882 */ /* 0x000fe20000000000 */
[----:B0-----:R-:W-:-:S03]  /*00d0*/  ULEA UR4, UR5, UR4, 0x18 ;  /* 0x0000000405047291 */ /* 0x001fc6000f8ec0ff */
[----:B-1----:R-:W-:-:S03]  /*00e0*/  UMOV UR5, UR7 ;  /* 0x0000000700057c82 */ /* 0x002fc60008000000 */
[----:B------:R-:W-:Y:S01]  /*00f0*/  LEA R9, R11, UR4, 0x3 ;  /* 0x000000040b097c11 */ /* 0x000fe2000f8e18ff */
[----:B--2---:R-:W-:-:S08]  /*0100*/  DMUL R6, R2, R4 ;  /* 0x0000000402067228 */ /* 0x004fd00000000000 */
[----:B------:R-:W-:-:S07]  /*0110*/  DMUL R6, R4, R6 ;  /* 0x0000000604067228 */ /* 0x000fce0000000000 */
[----:B------:R0:W-:Y:S01]  /*0120*/  STS.64 [R9], R6 ;  /* 0x0000000609007388 */ /* 0x0001e20000000a00 */
[----:B------:R-:W-:Y:S06]  /*0130*/  BAR.SYNC.DEFER_BLOCKING 0x0 ;  /* 0x0000000000007b1d */ /* 0x000fec0000010000 */
.L_x_0:
[----:B01----:R-:W-:Y:S01]  /*0140*/  IMAD R7, R11, UR8, RZ ;  /* 0x000000080b077c24 */ /* 0x003fe2000f8e02ff */
[----:B------:R-:W-:Y:S02]  /*0150*/  UISETP.GT.U32.AND UP0, UPT, UR5, 0x1, UPT ;  /* 0x000000010500788c */ /* 0x000fe4000bf04070 */
[----:B------:R-:W-:Y:S01]  /*0160*/  USHF.R.U32.HI UR6, URZ, 0x1, UR5 ;  /* 0x00000001ff067899 */ /* 0x000fe20008011605 */
[----:B------:R-:W-:Y:S01]  /*0170*/  VIADD R0, R7, UR8 ;  /* 0x0000000807007c36 */ /* 0x000fe20008000000 */
[----:B------:R-:W-:-:S04]  /*0180*/  USHF.L.U32 UR8, UR8, 0x1, URZ ;  /* 0x0000000108087899 */ /* 0x000fc800080006ff */
[----:B------:R-:W-:Y:S01]  /*0190*/  ISETP.GE.U32.AND P0, PT, R0, UR7, PT ;  /* 0x0000000700007c0c */ /* 0x000fe2000bf06070 */
[----:B------:R-:W-:-:S12]  /*01a0*/  UMOV UR5, UR6 ;  /* 0x0000000600057c82 */ /* 0x000fd80008000000 */
[----:B------:R-:W-:Y:S02]  /*01b0*/  @!P0 LEA R0, R0, UR4, 0x3 ;  /* 0x0000000400008c11 */ /* 0x000fe4000f8e18ff */
[----:B------:R-:W-:-:S03]  /*01c0*/  @!P0 LEA R7, R7, UR4, 0x3 ;  /* 0x0000000407078c11 */ /* 0x000fc6000f8e18ff */
[----:B------:R-:W-:Y:S04]  /*01d0*/  @!P0 LDS.64 R2, [R0] ;  /* 0x0000000000028984 */ /* 0x000fe80000000a00 */
[----:B------:R-:W0:Y:S02]  /*01e0*/  @!P0 LDS.64 R4, [R7] ;  /* 0x0000000007048984 */ /* 0x000e240000000a00 */
[----:B0-----:R-:W-:-:S07]  /*01f0*/  @!P0 DADD R2, R2, R4 ;  /* 0x0000000002028229 */ /* 0x001fce0000000004 */
[----:B------:R1:W-:Y:S01]  /*0200*/  @!P0 STS.64 [R7], R2 ;  /* 0x0000000207008388 */ /* 0x0003e20000000a00 */
[----:B------:R-:W-:Y:S05]  /*0210*/  BRA.U UP0, `(.L_x_0) ;  /* 0xfffffffd00c87547 */ /* 0x000fea000b83ffff */
[----:B------:R-:W-:-:S13]  /*0220*/  ISETP.NE.AND P0, PT, R11, RZ, PT ;  /* 0x000000ff0b00720c */ /* 0x000fda0003f05270 */
[----:B------:R-:W-:Y:S05]  /*0230*/  @P0 EXIT ;  /* 0x000000000000094d */ /* 0x000fea0003800000 */
[----:B------:R-:W0:Y:S01]  /*0240*/  S2UR UR5, SR_CgaCtaId ;  /* 0x00000000000579c3 */ /* 0x000e220000008800 */
[----:B------:R-:W-:-:S07]  /*0250*/  UMOV UR4, 0x400 ;  /* 0x0000040000047882 */ /* 0x000fce0000000000 */
[----:B------:R-:W2:Y:S01]  /*0260*/  LDC.64 R4, c[0x0][0x390] ;  /* 0x0000e400ff047b82 */ /* 0x000ea20000000a00 */
[----:B0-----:R-:W-:-:S09]  /*0270*/  ULEA UR4, UR5, UR4, 0x18 ;  /* 0x0000000405047291 */ /* 0x001fd2000f8ec0ff */
[----:B-1----:R-:W2:Y:S04]  /*0280*/  LDS.64 R2, [UR4] ;  /* 0x00000004ff027984 */ /* 0x002ea80008000a00 */
[----:B--2---:R-:W-:Y:S01]  /*0290*/  STG.E.64 desc[UR10][R4.64], R2 ;  /* 0x0000000204007986 */ /* 0x004fe2000c101b0a */
[----:B------:R-:W-:Y:S05]  /*02a0*/  EXIT ;  /* 0x000000000000794d */ /* 0x000fea0003800000 */
.L_x_1:
[----:B------:R-:W-:-:S00]  /*02b0*/  BRA `(.L_x_1) ;  /* 0xfffffffc00fc7947 */ /* 0x000fc0000383ffff */
[----:B------:R-:W-:-:S00]  /*02c0*/  NOP ;  /* 0x0000000000007918 */ /* 0x000fc00000000000 */
        /* <DEDUP_REMOVED lines=11> */
.L_x_2:


//--------------------- .nv.shared._Z11getRho_cudaPKdS0_Pd --------------------------
	.section	.nv.shared._Z11getRho_cudaPKdS0_Pd,"aw",@nobits
	.sectionflags	@""
	.align	16
	.zero		1024


//--------------------- .nv.shared.reserved.0     --------------------------
	.section	.nv.shared.reserved.0,"aw",@nobits
	.weak		__nv_reservedSMEM_offset_0_alias
	.size		__nv_reservedSMEM_offset_0_alias, 0, 64
	.other		__nv_reservedSMEM_offset_0_alias,@"STO_CUDA_RESERVED_SHARED STV_DEFAULT"
__nv_reservedSMEM_offset_0_alias:
	.zero		0
	.zero		64


//--------------------- .nv.constant0._Z11getRho_cudaPKdS0_Pd --------------------------
	.section	.nv.constant0._Z11getRho_cudaPKdS0_Pd,"a",@progbits
	.sectionflags	@""
	.align	4
.nv.constant0._Z11getRho_cudaPKdS0_Pd:
	.zero		920


//--------------------- SYMBOLS --------------------------

	.type		.nv.reservedSmem.offset0,@object
	.size		.nv.reservedSmem.offset0,0x4
	.type		.nv.reservedSmem.cap,@object
	.size		.nv.reservedSmem.cap,0x4
